	.headerflags	@"EF_CUDA_TEXMODE_UNIFIED EF_CUDA_64BIT_ADDRESS EF_CUDA_ACCELERATORS EF_CUDA_SM90 EF_CUDA_VIRTUAL_SM(EF_CUDA_SM90)"
	.elftype	@"ET_EXEC"


//--------------------- .nv.info                  --------------------------
	.section	.nv.info,"",@"SHT_CUDA_INFO"
	.align	4


	//----- nvinfo : EIATTR_REGCOUNT
	.align		4
        /*0000*/ 	.byte	0x04, 0x2f
        /*0002*/ 	.short	(.L_3 - .L_2)
	.align		4
.L_2:
        /*0004*/ 	.word	index@(triton_poi_fused__native_batch_norm_legit_no_training_add_convolution_relu_11)
        /*0008*/ 	.word	0x0000001b


	//----- nvinfo : EIATTR_MIN_STACK_SIZE
	.align		4
.L_3:
        /*000c*/ 	.byte	0x04, 0x12
        /*000e*/ 	.short	(.L_5 - .L_4)
	.align		4
.L_4:
        /*0010*/ 	.word	index@(triton_poi_fused__native_batch_norm_legit_no_training_add_convolution_relu_11)
        /*0014*/ 	.word	0x00000000


	//----- nvinfo : EIATTR_FRAME_SIZE
	.align		4
.L_5:
        /*0018*/ 	.byte	0x04, 0x11
        /*001a*/ 	.short	(.L_7 - .L_6)
	.align		4
.L_6:
        /*001c*/ 	.word	index@(triton_poi_fused__native_batch_norm_legit_no_training_add_convolution_relu_11)
        /*0020*/ 	.word	0x00000000


	//----- nvinfo : EIATTR_MIN_STACK_SIZE
	.align		4
.L_7:
        /*0024*/ 	.byte	0x04, 0x12
        /*0026*/ 	.short	(.L_9 - .L_8)
	.align		4
.L_8:
        /*0028*/ 	.word	index@(triton_poi_fused__native_batch_norm_legit_no_training_add_convolution_relu_11)
        /*002c*/ 	.word	0x00000000
.L_9:


//--------------------- .nv.info.triton_poi_fused__native_batch_norm_legit_no_training_add_convolution_relu_11 --------------------------
	.section	.nv.info.triton_poi_fused__native_batch_norm_legit_no_training_add_convolution_relu_11,"",@"SHT_CUDA_INFO"
	.sectionflags	@""
	.align	4


	//----- nvinfo : EIATTR_CUDA_API_VERSION
	.align		4
        /*0000*/ 	.byte	0x04, 0x37
        /*0002*/ 	.short	(.L_11 - .L_10)
.L_10:
        /*0004*/ 	.word	0x0000007c


	//----- nvinfo : EIATTR_KPARAM_INFO
	.align		4
.L_11:
        /*0008*/ 	.byte	0x04, 0x17
        /*000a*/ 	.short	(.L_13 - .L_12)
.L_12:
        /*000c*/ 	.word	0x00000000
        /*0010*/ 	.short	0x0009
        /*0012*/ 	.short	0x0048
        /*0014*/ 	.byte	0x00, 0xf0, 0x11, 0x00


	//----- nvinfo : EIATTR_KPARAM_INFO
	.align		4
.L_13:
        /*0018*/ 	.byte	0x04, 0x17
        /*001a*/ 	.short	(.L_15 - .L_14)
.L_14:
        /*001c*/ 	.word	0x00000000
        /*0020*/ 	.short	0x0008
        /*0022*/ 	.short	0x0040
        /*0024*/ 	.byte	0x00, 0xf4, 0x21, 0x00


	//----- nvinfo : EIATTR_KPARAM_INFO
	.align		4
.L_15:
        /*0028*/ 	.byte	0x04, 0x17
        /*002a*/ 	.short	(.L_17 - .L_16)
.L_16:
        /*002c*/ 	.word	0x00000000
        /*0030*/ 	.short	0x0007
        /*0032*/ 	.short	0x0038
        /*0034*/ 	.byte	0x00, 0xf4, 0x21, 0x00


	//----- nvinfo : EIATTR_KPARAM_INFO
	.align		4
.L_17:
        /*0038*/ 	.byte	0x04, 0x17
        /*003a*/ 	.short	(.L_19 - .L_18)
.L_18:
        /*003c*/ 	.word	0x00000000
        /*0040*/ 	.short	0x0006
        /*0042*/ 	.short	0x0030
        /*0044*/ 	.byte	0x00, 0xf4, 0x21, 0x00


	//----- nvinfo : EIATTR_KPARAM_INFO
	.align		4
.L_19:
        /*0048*/ 	.byte	0x04, 0x17
        /*004a*/ 	.short	(.L_21 - .L_20)
.L_20:
        /*004c*/ 	.word	0x00000000
        /*0050*/ 	.short	0x0005
        /*0052*/ 	.short	0x0028
        /*0054*/ 	.byte	0x00, 0xf4, 0x21, 0x00


	//----- nvinfo : EIATTR_KPARAM_INFO
	.align		4
.L_21:
        /*0058*/ 	.byte	0x04, 0x17
        /*005a*/ 	.short	(.L_23 - .L_22)
.L_22:
        /*005c*/ 	.word	0x00000000
        /*0060*/ 	.short	0x0004
        /*0062*/ 	.short	0x0020
        /*0064*/ 	.byte	0x00, 0xf4, 0x21, 0x00


	//----- nvinfo : EIATTR_KPARAM_INFO
	.align		4
.L_23:
        /*0068*/ 	.byte	0x04, 0x17
        /*006a*/ 	.short	(.L_25 - .L_24)
.L_24:
        /*006c*/ 	.word	0x00000000
        /*0070*/ 	.short	0x0003
        /*0072*/ 	.short	0x0018
        /*0074*/ 	.byte	0x00, 0xf4, 0x21, 0x00


	//----- nvinfo : EIATTR_KPARAM_INFO
	.align		4
.L_25:
        /*0078*/ 	.byte	0x04, 0x17
        /*007a*/ 	.short	(.L_27 - .L_26)
.L_26:
        /*007c*/ 	.word	0x00000000
        /*0080*/ 	.short	0x0002
        /*0082*/ 	.short	0x0010
        /*0084*/ 	.byte	0x00, 0xf4, 0x21, 0x00


	//----- nvinfo : EIATTR_KPARAM_INFO
	.align		4
.L_27:
        /*0088*/ 	.byte	0x04, 0x17
        /*008a*/ 	.short	(.L_29 - .L_28)
.L_28:
        /*008c*/ 	.word	0x00000000
        /*0090*/ 	.short	0x0001
        /*0092*/ 	.short	0x0008
        /*0094*/ 	.byte	0x00, 0xf4, 0x21, 0x00


	//----- nvinfo : EIATTR_KPARAM_INFO
	.align		4
.L_29:
        /*0098*/ 	.byte	0x04, 0x17
        /*009a*/ 	.short	(.L_31 - .L_30)
.L_30:
        /*009c*/ 	.word	0x00000000
        /*00a0*/ 	.short	0x0000
        /*00a2*/ 	.short	0x0000
        /*00a4*/ 	.byte	0x00, 0xf4, 0x21, 0x00


	//----- nvinfo : EIATTR_SPARSE_MMA_MASK
	.align		4
.L_31:
        /*00a8*/ 	.byte	0x03, 0x50
        /*00aa*/ 	.short	0x0000


	//----- nvinfo : EIATTR_MAXREG_COUNT
	.align		4
        /*00ac*/ 	.byte	0x03, 0x1b
        /*00ae*/ 	.short	0x00ff


	//----- nvinfo : EIATTR_EXIT_INSTR_OFFSETS
	.align		4
        /*00b0*/ 	.byte	0x04, 0x1c
        /*00b2*/ 	.short	(.L_33 - .L_32)


	//   ....[0]....
.L_32:
        /*00b4*/ 	.word	0x000004d0


	//----- nvinfo : EIATTR_REQNTID
	.align		4
.L_33:
        /*00b8*/ 	.byte	0x04, 0x10
        /*00ba*/ 	.short	(.L_35 - .L_34)
.L_34:
        /*00bc*/ 	.word	0x00000080
        /*00c0*/ 	.word	0x00000001
        /*00c4*/ 	.word	0x00000001


	//----- nvinfo : EIATTR_CBANK_PARAM_SIZE
	.align		4
.L_35:
        /*00c8*/ 	.byte	0x03, 0x19
        /*00ca*/ 	.short	0x004c


	//----- nvinfo : EIATTR_PARAM_CBANK
	.align		4
        /*00cc*/ 	.byte	0x04, 0x0a
        /*00ce*/ 	.short	(.L_37 - .L_36)
	.align		4
.L_36:
        /*00d0*/ 	.word	index@(.nv.constant0.triton_poi_fused__native_batch_norm_legit_no_training_add_convolution_relu_11)
        /*00d4*/ 	.short	0x0210
        /*00d6*/ 	.short	0x004c


	//----- nvinfo : EIATTR_SW_WAR
	.align		4
.L_37:
        /*00d8*/ 	.byte	0x04, 0x36
        /*00da*/ 	.short	(.L_39 - .L_38)
.L_38:
        /*00dc*/ 	.word	0x00000008
.L_39:


//--------------------- .nv.callgraph             --------------------------
	.section	.nv.callgraph,"",@"SHT_CUDA_CALLGRAPH"
	.align	4
	.sectionentsize	8
	.align		4
        /*0000*/ 	.word	0x00000000
	.align		4
        /*0004*/ 	.word	0xffffffff
	.align		4
        /*0008*/ 	.word	0x00000000
	.align		4
        /*000c*/ 	.word	0xfffffffe
	.align		4
        /*0010*/ 	.word	0x00000000
	.align		4
        /*0014*/ 	.word	0xfffffffd
	.align		4
        /*0018*/ 	.word	0x00000000
	.align		4
        /*001c*/ 	.word	0xfffffffc


//--------------------- .nv.constant4             --------------------------
	.section	.nv.constant4,"a",@progbits
	.align	8
	.align		8
.nv.constant4:
        /*0000*/ 	.dword	_$_str
	.align		8
        /*0008*/ 	.dword	_$_str_$_2


//--------------------- .text.triton_poi_fused__native_batch_norm_legit_no_training_add_convolution_relu_11 --------------------------
	.section	.text.triton_poi_fused__native_batch_norm_legit_no_training_add_convolution_relu_11,"ax",@progbits
	.align	128
        .global         triton_poi_fused__native_batch_norm_legit_no_training_add_convolution_relu_11
        .type           triton_poi_fused__native_batch_norm_legit_no_training_add_convolution_relu_11,@function
        .size           triton_poi_fused__native_batch_norm_legit_no_training_add_convolution_relu_11,(.L_x_1 - triton_poi_fused__native_batch_norm_legit_no_training_add_convolution_relu_11)
        .other          triton_poi_fused__native_batch_norm_legit_no_training_add_convolution_relu_11,@"STO_CUDA_ENTRY STV_DEFAULT"
triton_poi_fused__native_batch_norm_legit_no_training_add_convolution_relu_11:
.text.triton_poi_fused__native_batch_norm_legit_no_training_add_convolution_relu_11:
[----:B------:R-:W-:Y:S01]  /*0000*/  LDC R1, c[0x0][0x28] ;  /* 0x00000a00ff017b82 */ /* 0x000fe20000000800 */
[----:B------:R-:W1:Y:S07]  /*0010*/  S2R R0, SR_TID.X ;  /* 0x0000000000007919 */ /* 0x000e6e0000002100 */
[----:B------:R-:W2:Y:S01]  /*0020*/  LDC.64 R14, c[0x0][0x238] ;  /* 0x00008e00ff0e7b82 */ /* 0x000ea20000000a00 */
[----:B------:R-:W-:Y:S01]  /*0030*/  ULDC.64 UR4, c[0x0][0x208] ;  /* 0x0000820000047ab9 */ /* 0x000fe20000000a00 */
[----:B------:R-:W3:Y:S06]  /*0040*/  S2R R5, SR_CTAID.X ;  /* 0x0000000000057919 */ /* 0x000eec0000002500 */
[----:B------:R-:W4:Y:S08]  /*0050*/  LDC.64 R12, c[0x0][0x220] ;  /* 0x00008800ff0c7b82 */ /* 0x000f300000000a00 */
[----:B------:R-:W5:Y:S08]  /*0060*/  LDC.64 R10, c[0x0][0x228] ;  /* 0x00008a00ff0a7b82 */ /* 0x000f700000000a00 */
[----:B------:R-:W5:Y:S01]  /*0070*/  LDC.64 R6, c[0x0][0x218] ;  /* 0x00008600ff067b82 */ /* 0x000f620000000a00 */
[----:B-1----:R-:W-:-:S07]  /*0080*/  SHF.L.U32 R0, R0, 0x1, RZ ;  /* 0x0000000100007819 */ /* 0x002fce00000006ff */
[----:B------:R-:W1:Y:S01]  /*0090*/  LDC.64 R8, c[0x0][0x230] ;  /* 0x00008c00ff087b82 */ /* 0x000e620000000a00 */
[----:B---3--:R-:W-:Y:S02]  /*00a0*/  SHF.R.S32.HI R3, RZ, 0x17, R5 ;  /* 0x00000017ff037819 */ /* 0x008fe40000011405 */
[----:B------:R-:W-:Y:S02]  /*00b0*/  LOP3.LUT R0, R0, 0xfe, RZ, 0xc0, !PT ;  /* 0x000000fe00007812 */ /* 0x000fe400078ec0ff */
[----:B------:R-:W-:-:S03]  /*00c0*/  SGXT R3, R3, 0x1 ;  /* 0x000000010303781a */ /* 0x000fc60000000200 */
[----:B------:R-:W3:Y:S01]  /*00d0*/  LDC.64 R18, c[0x0][0x240] ;  /* 0x00009000ff127b82 */ /* 0x000ee20000000a00 */
[----:B------:R-:W-:-:S04]  /*00e0*/  LEA R0, R5, R0, 0x8 ;  /* 0x0000000005007211 */ /* 0x000fc800078e40ff */
[----:B------:R-:W-:-:S03]  /*00f0*/  LEA.HI R3, R3, R0, RZ, 0x2 ;  /* 0x0000000003037211 */ /* 0x000fc600078f10ff */
[----:B------:R-:W3:Y:S01]  /*0100*/  LDC.64 R16, c[0x0][0x248] ;  /* 0x00009200ff107b82 */ /* 0x000ee20000000a00 */
[----:B------:R-:W-:-:S04]  /*0110*/  LOP3.LUT R3, R3, 0xfffffffc, RZ, 0xc0, !PT ;  /* 0xfffffffc03037812 */ /* 0x000fc800078ec0ff */
[----:B------:R-:W-:-:S03]  /*0120*/  IADD3 R21, R0, -R3, RZ ;  /* 0x8000000300157210 */ /* 0x000fc60007ffe0ff */
[----:B------:R-:W3:Y:S02]  /*0130*/  LDC.64 R2, c[0x0][0x210] ;  /* 0x00008400ff027b82 */ /* 0x000ee40000000a00 */
[----:B--2---:R-:W-:-:S06]  /*0140*/  IMAD.WIDE R14, R21, 0x4, R14 ;  /* 0x00000004150e7825 */ /* 0x004fcc00078e020e */
[----:B------:R-:W2:Y:S01]  /*0150*/  LDG.E.EL.64 R14, desc[UR4][R14.64] ;  /* 0x000000040e0e7981 */ /* 0x000ea2000c2e1b00 */
[----:B----4-:R-:W-:-:S04]  /*0160*/  IMAD.WIDE R12, R0, 0x4, R12 ;  /* 0x00000004000c7825 */ /* 0x010fc800078e020c */
[C---:B-----5:R-:W-:Y:S02]  /*0170*/  IMAD.WIDE R10, R21.reuse, 0x4, R10 ;  /* 0x00000004150a7825 */ /* 0x060fe400078e020a */
[----:B------:R-:W4:Y:S02]  /*0180*/  LDG.E.64 R12, desc[UR4][R12.64] ;  /* 0x000000040c0c7981 */ /* 0x000f24000c1e1b00 */
[C---:B0-----:R-:W-:Y:S02]  /*0190*/  IMAD.WIDE R6, R21.reuse, 0x4, R6 ;  /* 0x0000000415067825 */ /* 0x041fe400078e0206 */
[----:B------:R-:W4:Y:S02]  /*01a0*/  LDG.E.EL.64 R10, desc[UR4][R10.64] ;  /* 0x000000040a0a7981 */ /* 0x000f24000c2e1b00 */
[----:B-1----:R-:W-:Y:S02]  /*01b0*/  IMAD.WIDE R8, R21, 0x4, R8 ;  /* 0x0000000415087825 */ /* 0x002fe400078e0208 */
[----:B------:R-:W5:Y:S02]  /*01c0*/  LDG.E.EL.64 R6, desc[UR4][R6.64] ;  /* 0x0000000406067981 */ /* 0x000f64000c2e1b00 */
[----:B---3--:R-:W-:-:S02]  /*01d0*/  IMAD.WIDE R2, R0, 0x4, R2 ;  /* 0x0000000400027825 */ /* 0x008fc400078e0202 */
[----:B------:R-:W3:Y:S04]  /*01e0*/  LDG.E.EL.64 R8, desc[UR4][R8.64] ;  /* 0x0000000408087981 */ /* 0x000ee8000c2e1b00 */
[----:B------:R-:W5:Y:S01]  /*01f0*/  LDG.E.64 R4, desc[UR4][R2.64] ;  /* 0x0000000402047981 */ /* 0x000f62000c1e1b00 */
[----:B------:R-:W-:-:S04]  /*0200*/  IMAD.WIDE R22, R21, 0x4, R18 ;  /* 0x0000000415167825 */ /* 0x000fc800078e0212 */
[----:B------:R-:W-:Y:S02]  /*0210*/  IMAD.WIDE R18, R21, 0x4, R16 ;  /* 0x0000000415127825 */ /* 0x000fe400078e0210 */
[----:B------:R0:W3:Y:S04]  /*0220*/  LDG.E.EL.64 R16, desc[UR4][R22.64] ;  /* 0x0000000416107981 */ /* 0x0000e8000c2e1b00 */
[----:B------:R-:W3:Y:S01]  /*0230*/  LDG.E.EL.64 R18, desc[UR4][R18.64] ;  /* 0x0000000412127981 */ /* 0x000ee2000c2e1b00 */
[----:B0-----:R-:W-:Y:S01]  /*0240*/  HFMA2.MMA R23, -RZ, RZ, 1.625, 0 ;  /* 0x3e800000ff177435 */ /* 0x001fe200000001ff */
[----:B--2---:R-:W-:Y:S01]  /*0250*/  FADD R14, R14, 9.9999997473787516356e-06 ;  /* 0x3727c5ac0e0e7421 */ /* 0x004fe20000000000 */
[----:B------:R-:W-:-:S03]  /*0260*/  FADD R20, R15, 9.9999997473787516356e-06 ;  /* 0x3727c5ac0f147421 */ /* 0x000fc60000000000 */
[----:B------:R-:W0:Y:S08]  /*0270*/  MUFU.SQRT R21, R14 ;  /* 0x0000000e00157308 */ /* 0x000e300000002000 */
[----:B------:R-:W1:Y:S01]  /*0280*/  MUFU.SQRT R24, R20 ;  /* 0x0000001400187308 */ /* 0x000e620000002000 */
[C---:B0-----:R-:W-:Y:S02]  /*0290*/  FSETP.GT.AND P0, PT, R21.reuse, 8.50705917302346158658e+37, PT ;  /* 0x7e8000001500780b */ /* 0x041fe40003f04000 */
[----:B------:R-:W-:-:S02]  /*02a0*/  FSETP.GEU.AND P2, PT, R21, 1.175494350822287508e-38, PT ;  /* 0x008000001500780b */ /* 0x000fc40003f4e000 */
[C---:B-1----:R-:W-:Y:S02]  /*02b0*/  FSETP.GT.AND P1, PT, R24.reuse, 8.50705917302346158658e+37, PT ;  /* 0x7e8000001800780b */ /* 0x042fe40003f24000 */
[----:B------:R-:W-:-:S07]  /*02c0*/  FSETP.GEU.AND P3, PT, R24, 1.175494350822287508e-38, PT ;  /* 0x008000001800780b */ /* 0x000fce0003f6e000 */
[----:B------:R-:W-:-:S04]  /*02d0*/  @P0 FMUL R21, R21, 0.25 ;  /* 0x3e80000015150820 */ /* 0x000fc80000400000 */
[----:B------:R-:W-:Y:S01]  /*02e0*/  @!P2 FMUL R21, R21, 16777216 ;  /* 0x4b8000001515a820 */ /* 0x000fe20000400000 */
[----:B------:R-:W-:-:S04]  /*02f0*/  @P1 FMUL R24, R24, 0.25 ;  /* 0x3e80000018181820 */ /* 0x000fc80000400000 */
[----:B------:R-:W-:Y:S01]  /*0300*/  @!P3 FMUL R24, R24, 16777216 ;  /* 0x4b8000001818b820 */ /* 0x000fe20000400000 */
[----:B------:R-:W0:Y:S01]  /*0310*/  MUFU.RCP R15, R21 ;  /* 0x00000015000f7308 */ /* 0x000e220000001000 */
[----:B----4-:R-:W-:Y:S01]  /*0320*/  FADD R20, R13, R11 ;  /* 0x0000000b0d147221 */ /* 0x010fe20000000000 */
[----:B------:R-:W-:Y:S01]  /*0330*/  FADD R13, R12, R10 ;  /* 0x0000000a0c0d7221 */ /* 0x000fe20000000000 */
[----:B------:R-:W-:Y:S01]  /*0340*/  FSEL R12, R23, 1, P0 ;  /* 0x3f800000170c7808 */ /* 0x000fe20000000000 */
[----:B-----5:R-:W-:-:S04]  /*0350*/  FADD R4, R4, R6 ;  /* 0x0000000604047221 */ /* 0x020fc80000000000 */
[----:B------:R-:W1:Y:S01]  /*0360*/  MUFU.RCP R14, R24 ;  /* 0x00000018000e7308 */ /* 0x000e620000001000 */
[----:B------:R-:W-:Y:S01]  /*0370*/  FSEL R23, R23, 1, P1 ;  /* 0x3f80000017177808 */ /* 0x000fe20000800000 */
[----:B------:R-:W-:Y:S01]  /*0380*/  FADD R5, R5, R7 ;  /* 0x0000000705057221 */ /* 0x000fe20000000000 */
[----:B------:R-:W2:Y:S01]  /*0390*/  LDC.64 R10, c[0x0][0x250] ;  /* 0x00009400ff0a7b82 */ /* 0x000ea20000000a00 */
[----:B------:R-:W-:Y:S01]  /*03a0*/  @!P2 FMUL R12, R12, 16777216 ;  /* 0x4b8000000c0ca820 */ /* 0x000fe20000400000 */
[----:B------:R-:W-:Y:S01]  /*03b0*/  FADD R4, R4, R13 ;  /* 0x0000000d04047221 */ /* 0x000fe20000000000 */
[----:B------:R-:W-:Y:S01]  /*03c0*/  @!P3 FMUL R23, R23, 16777216 ;  /* 0x4b8000001717b820 */ /* 0x000fe20000400000 */
[----:B------:R-:W-:Y:S01]  /*03d0*/  FADD R5, R5, R20 ;  /* 0x0000001405057221 */ /* 0x000fe20000000000 */
[----:B0-----:R-:W-:Y:S01]  /*03e0*/  FMUL R15, R15, R12 ;  /* 0x0000000c0f0f7220 */ /* 0x001fe20000400000 */
[----:B---3--:R-:W-:Y:S02]  /*03f0*/  FADD R8, -R8, R4 ;  /* 0x0000000408087221 */ /* 0x008fe40000000100 */
[----:B------:R-:W-:Y:S01]  /*0400*/  FADD R9, -R9, R5 ;  /* 0x0000000509097221 */ /* 0x000fe20000000100 */
[----:B-1----:R-:W-:Y:S01]  /*0410*/  FMUL R14, R14, R23 ;  /* 0x000000170e0e7220 */ /* 0x002fe20000400000 */
[----:B------:R-:W-:-:S03]  /*0420*/  FMUL R15, R8, R15 ;  /* 0x0000000f080f7220 */ /* 0x000fc60000400000 */
[----:B------:R-:W-:Y:S01]  /*0430*/  FMUL R14, R9, R14 ;  /* 0x0000000e090e7220 */ /* 0x000fe20000400000 */
[----:B------:R-:W-:-:S03]  /*0440*/  FFMA R15, R16, R15, R18 ;  /* 0x0000000f100f7223 */ /* 0x000fc60000000012 */
[----:B------:R-:W-:Y:S02]  /*0450*/  FFMA R14, R17, R14, R19 ;  /* 0x0000000e110e7223 */ /* 0x000fe40000000013 */
[----:B------:R-:W-:-:S03]  /*0460*/  FSETP.GEU.AND P0, PT, R15, RZ, PT ;  /* 0x000000ff0f00720b */ /* 0x000fc60003f0e000 */
[----:B------:R-:W-:Y:S01]  /*0470*/  FSETP.GEU.AND P1, PT, R14, RZ, PT ;  /* 0x000000ff0e00720b */ /* 0x000fe20003f2e000 */
[----:B--2---:R-:W-:Y:S01]  /*0480*/  IMAD.WIDE R10, R0, 0x4, R10 ;  /* 0x00000004000a7825 */ /* 0x004fe200078e020a */
[----:B------:R-:W-:Y:S02]  /*0490*/  FSEL R6, R15, RZ, P0 ;  /* 0x000000ff0f067208 */ /* 0x000fe40000000000 */
[----:B------:R-:W-:Y:S01]  /*04a0*/  FSEL R7, R14, RZ, P1 ;  /* 0x000000ff0e077208 */ /* 0x000fe20000800000 */
[----:B------:R-:W-:Y:S04]  /*04b0*/  STG.E.64 desc[UR4][R2.64], R4 ;  /* 0x0000000402007986 */ /* 0x000fe8000c101b04 */
[----:B------:R-:W-:Y:S01]  /*04c0*/  STG.E.64 desc[UR4][R10.64], R6 ;  /* 0x000000060a007986 */ /* 0x000fe2000c101b04 */
[----:B------:R-:W-:Y:S05]  /*04d0*/  EXIT ;  /* 0x000000000000794d */ /* 0x000fea0003800000 */
.L_x_0:
[----:B------:R-:W-:-:S00]  /*04e0*/  BRA `(.L_x_0) ;  /* 0xfffffffc00fc7947 */ /* 0x000fc0000383ffff */
[----:B------:R-:W-:-:S00]  /*04f0*/  NOP ;  /* 0x0000000000007918 */ /* 0x000fc00000000000 */
        /* <DEDUP_REMOVED lines=8> */
.L_x_1:


//--------------------- .nv.global.init           --------------------------
	.section	.nv.global.init,"aw",@progbits
.nv.global.init:
	.type		_$_str,@object
	.size		_$_str,(_$_str_$_2 - _$_str)
_$_str:
        /*0000*/ 	.byte	0x5f, 0x5f, 0x43, 0x55, 0x44, 0x41, 0x5f, 0x46, 0x54, 0x5a, 0x00
	.type		_$_str_$_2,@object
	.size		_$_str_$_2,(.L_1 - _$_str_$_2)
_$_str_$_2:
        /*000b*/ 	.byte	0x5f, 0x5f, 0x43, 0x55, 0x44, 0x41, 0x5f, 0x50, 0x52, 0x45, 0x43, 0x5f, 0x53, 0x51, 0x52, 0x54
        /*001b*/ 	.byte	0x00
.L_1:


//--------------------- .nv.constant0.triton_poi_fused__native_batch_norm_legit_no_training_add_convolution_relu_11 --------------------------
	.section	.nv.constant0.triton_poi_fused__native_batch_norm_legit_no_training_add_convolution_relu_11,"a",@progbits
	.sectionflags	@""
	.align	4
.nv.constant0.triton_poi_fused__native_batch_norm_legit_no_training_add_convolution_relu_11:
	.zero		604
